//
// Generated by NVIDIA NVVM Compiler
//
// Compiler Build ID: CL-36424714
// Cuda compilation tools, release 13.0, V13.0.88
// Based on NVVM 20.0.0
//

.version 9.0
.target sm_100
.address_size 64

	// .globl	_Z17gemm_naive_kernelPKfS0_Pfiii
// _ZZ25gemm_shared_tiling_kernelPKfS0_PfiiiE2As has been demoted
// _ZZ25gemm_shared_tiling_kernelPKfS0_PfiiiE2Bs has been demoted

.visible .entry _Z17gemm_naive_kernelPKfS0_Pfiii(
	.param .u64 .ptr .align 1 _Z17gemm_naive_kernelPKfS0_Pfiii_param_0,
	.param .u64 .ptr .align 1 _Z17gemm_naive_kernelPKfS0_Pfiii_param_1,
	.param .u64 .ptr .align 1 _Z17gemm_naive_kernelPKfS0_Pfiii_param_2,
	.param .u32 _Z17gemm_naive_kernelPKfS0_Pfiii_param_3,
	.param .u32 _Z17gemm_naive_kernelPKfS0_Pfiii_param_4,
	.param .u32 _Z17gemm_naive_kernelPKfS0_Pfiii_param_5
)
{
	.reg .pred 	%p<13>;
	.reg .b32 	%r<41>;
	.reg .b32 	%f<68>;
	.reg .b64 	%rd<53>;

	ld.param.u64 	%rd7, [_Z17gemm_naive_kernelPKfS0_Pfiii_param_0];
	ld.param.u64 	%rd8, [_Z17gemm_naive_kernelPKfS0_Pfiii_param_1];
	ld.param.u64 	%rd6, [_Z17gemm_naive_kernelPKfS0_Pfiii_param_2];
	ld.param.u32 	%r20, [_Z17gemm_naive_kernelPKfS0_Pfiii_param_3];
	ld.param.u32 	%r18, [_Z17gemm_naive_kernelPKfS0_Pfiii_param_4];
	ld.param.u32 	%r19, [_Z17gemm_naive_kernelPKfS0_Pfiii_param_5];
	cvta.to.global.u64 	%rd1, %rd8;
	cvta.to.global.u64 	%rd2, %rd7;
	mov.u32 	%r21, %ctaid.y;
	mov.u32 	%r22, %ntid.y;
	mov.u32 	%r23, %tid.y;
	mad.lo.s32 	%r1, %r21, %r22, %r23;
	mov.u32 	%r24, %ctaid.x;
	mov.u32 	%r25, %ntid.x;
	mov.u32 	%r26, %tid.x;
	mad.lo.s32 	%r2, %r24, %r25, %r26;
	setp.ge.s32 	%p1, %r1, %r20;
	setp.ge.s32 	%p2, %r2, %r18;
	or.pred  	%p3, %p1, %p2;
	@%p3 bra 	$L__BB0_14;
	setp.lt.s32 	%p4, %r19, 1;
	mov.f32 	%f67, 0f00000000;
	@%p4 bra 	$L__BB0_13;
	mul.lo.s32 	%r3, %r19, %r1;
	and.b32  	%r4, %r19, 7;
	setp.lt.u32 	%p5, %r19, 8;
	mov.f32 	%f67, 0f00000000;
	mov.b32 	%r39, 0;
	@%p5 bra 	$L__BB0_5;
	and.b32  	%r39, %r19, 2147483640;
	neg.s32 	%r37, %r39;
	shl.b32 	%r7, %r18, 3;
	mul.wide.u32 	%rd9, %r3, 4;
	add.s64 	%rd10, %rd9, %rd2;
	add.s64 	%rd52, %rd10, 16;
	mov.f32 	%f67, 0f00000000;
	mul.wide.s32 	%rd13, %r18, 4;
	mov.u32 	%r36, %r2;
$L__BB0_4:
	.pragma "nounroll";
	ld.global.nc.f32 	%f17, [%rd52+-16];
	mul.wide.s32 	%rd11, %r36, 4;
	add.s64 	%rd12, %rd1, %rd11;
	ld.global.nc.f32 	%f18, [%rd12];
	fma.rn.f32 	%f19, %f17, %f18, %f67;
	ld.global.nc.f32 	%f20, [%rd52+-12];
	add.s64 	%rd14, %rd12, %rd13;
	ld.global.nc.f32 	%f21, [%rd14];
	fma.rn.f32 	%f22, %f20, %f21, %f19;
	ld.global.nc.f32 	%f23, [%rd52+-8];
	add.s64 	%rd15, %rd14, %rd13;
	ld.global.nc.f32 	%f24, [%rd15];
	fma.rn.f32 	%f25, %f23, %f24, %f22;
	ld.global.nc.f32 	%f26, [%rd52+-4];
	add.s64 	%rd16, %rd15, %rd13;
	ld.global.nc.f32 	%f27, [%rd16];
	fma.rn.f32 	%f28, %f26, %f27, %f25;
	ld.global.nc.f32 	%f29, [%rd52];
	add.s64 	%rd17, %rd16, %rd13;
	ld.global.nc.f32 	%f30, [%rd17];
	fma.rn.f32 	%f31, %f29, %f30, %f28;
	ld.global.nc.f32 	%f32, [%rd52+4];
	add.s64 	%rd18, %rd17, %rd13;
	ld.global.nc.f32 	%f33, [%rd18];
	fma.rn.f32 	%f34, %f32, %f33, %f31;
	ld.global.nc.f32 	%f35, [%rd52+8];
	add.s64 	%rd19, %rd18, %rd13;
	ld.global.nc.f32 	%f36, [%rd19];
	fma.rn.f32 	%f37, %f35, %f36, %f34;
	ld.global.nc.f32 	%f38, [%rd52+12];
	add.s64 	%rd20, %rd19, %rd13;
	ld.global.nc.f32 	%f39, [%rd20];
	fma.rn.f32 	%f67, %f38, %f39, %f37;
	add.s32 	%r37, %r37, 8;
	add.s32 	%r36, %r36, %r7;
	add.s64 	%rd52, %rd52, 32;
	setp.ne.s32 	%p6, %r37, 0;
	@%p6 bra 	$L__BB0_4;
$L__BB0_5:
	setp.eq.s32 	%p7, %r4, 0;
	@%p7 bra 	$L__BB0_13;
	and.b32  	%r13, %r19, 3;
	setp.lt.u32 	%p8, %r4, 4;
	@%p8 bra 	$L__BB0_8;
	add.s32 	%r28, %r39, %r3;
	mul.wide.u32 	%rd21, %r28, 4;
	add.s64 	%rd22, %rd2, %rd21;
	ld.global.nc.f32 	%f41, [%rd22];
	mad.lo.s32 	%r29, %r39, %r18, %r2;
	mul.wide.s32 	%rd23, %r29, 4;
	add.s64 	%rd24, %rd1, %rd23;
	ld.global.nc.f32 	%f42, [%rd24];
	fma.rn.f32 	%f43, %f41, %f42, %f67;
	cvt.u64.u32 	%rd25, %r3;
	cvt.u64.u32 	%rd26, %r39;
	add.s64 	%rd27, %rd26, %rd25;
	shl.b64 	%rd28, %rd27, 2;
	add.s64 	%rd29, %rd2, %rd28;
	ld.global.nc.f32 	%f44, [%rd29+4];
	mul.wide.s32 	%rd30, %r18, 4;
	add.s64 	%rd31, %rd24, %rd30;
	ld.global.nc.f32 	%f45, [%rd31];
	fma.rn.f32 	%f46, %f44, %f45, %f43;
	ld.global.nc.f32 	%f47, [%rd29+8];
	add.s64 	%rd32, %rd31, %rd30;
	ld.global.nc.f32 	%f48, [%rd32];
	fma.rn.f32 	%f49, %f47, %f48, %f46;
	ld.global.nc.f32 	%f50, [%rd29+12];
	add.s64 	%rd33, %rd32, %rd30;
	ld.global.nc.f32 	%f51, [%rd33];
	fma.rn.f32 	%f67, %f50, %f51, %f49;
	add.s32 	%r39, %r39, 4;
$L__BB0_8:
	setp.eq.s32 	%p9, %r13, 0;
	@%p9 bra 	$L__BB0_13;
	setp.eq.s32 	%p10, %r13, 1;
	@%p10 bra 	$L__BB0_11;
	add.s32 	%r30, %r39, %r3;
	mul.wide.u32 	%rd34, %r30, 4;
	add.s64 	%rd35, %rd2, %rd34;
	ld.global.nc.f32 	%f53, [%rd35];
	mad.lo.s32 	%r31, %r39, %r18, %r2;
	mul.wide.s32 	%rd36, %r31, 4;
	add.s64 	%rd37, %rd1, %rd36;
	ld.global.nc.f32 	%f54, [%rd37];
	fma.rn.f32 	%f55, %f53, %f54, %f67;
	cvt.u64.u32 	%rd38, %r3;
	cvt.u64.u32 	%rd39, %r39;
	add.s64 	%rd40, %rd39, %rd38;
	shl.b64 	%rd41, %rd40, 2;
	add.s64 	%rd42, %rd2, %rd41;
	ld.global.nc.f32 	%f56, [%rd42+4];
	mul.wide.s32 	%rd43, %r18, 4;
	add.s64 	%rd44, %rd37, %rd43;
	ld.global.nc.f32 	%f57, [%rd44];
	fma.rn.f32 	%f67, %f56, %f57, %f55;
	add.s32 	%r39, %r39, 2;
$L__BB0_11:
	and.b32  	%r32, %r19, 1;
	setp.eq.b32 	%p11, %r32, 1;
	not.pred 	%p12, %p11;
	@%p12 bra 	$L__BB0_13;
	add.s32 	%r33, %r39, %r3;
	mul.wide.u32 	%rd45, %r33, 4;
	add.s64 	%rd46, %rd2, %rd45;
	ld.global.nc.f32 	%f58, [%rd46];
	mad.lo.s32 	%r34, %r39, %r18, %r2;
	mul.wide.s32 	%rd47, %r34, 4;
	add.s64 	%rd48, %rd1, %rd47;
	ld.global.nc.f32 	%f59, [%rd48];
	fma.rn.f32 	%f67, %f58, %f59, %f67;
$L__BB0_13:
	mad.lo.s32 	%r35, %r18, %r1, %r2;
	cvta.to.global.u64 	%rd49, %rd6;
	mul.wide.s32 	%rd50, %r35, 4;
	add.s64 	%rd51, %rd49, %rd50;
	st.global.f32 	[%rd51], %f67;
$L__BB0_14:
	ret;

}
	// .globl	_Z25gemm_shared_tiling_kernelPKfS0_Pfiii
.visible .entry _Z25gemm_shared_tiling_kernelPKfS0_Pfiii(
	.param .u64 .ptr .align 1 _Z25gemm_shared_tiling_kernelPKfS0_Pfiii_param_0,
	.param .u64 .ptr .align 1 _Z25gemm_shared_tiling_kernelPKfS0_Pfiii_param_1,
	.param .u64 .ptr .align 1 _Z25gemm_shared_tiling_kernelPKfS0_Pfiii_param_2,
	.param .u32 _Z25gemm_shared_tiling_kernelPKfS0_Pfiii_param_3,
	.param .u32 _Z25gemm_shared_tiling_kernelPKfS0_Pfiii_param_4,
	.param .u32 _Z25gemm_shared_tiling_kernelPKfS0_Pfiii_param_5
)
{
	.reg .pred 	%p<12>;
	.reg .b32 	%r<42>;
	.reg .b32 	%f<111>;
	.reg .b64 	%rd<13>;
	// demoted variable
	.shared .align 4 .b8 _ZZ25gemm_shared_tiling_kernelPKfS0_PfiiiE2As[4096];
	// demoted variable
	.shared .align 4 .b8 _ZZ25gemm_shared_tiling_kernelPKfS0_PfiiiE2Bs[4096];
	ld.param.u64 	%rd4, [_Z25gemm_shared_tiling_kernelPKfS0_Pfiii_param_0];
	ld.param.u64 	%rd5, [_Z25gemm_shared_tiling_kernelPKfS0_Pfiii_param_1];
	ld.param.u64 	%rd6, [_Z25gemm_shared_tiling_kernelPKfS0_Pfiii_param_2];
	ld.param.u32 	%r23, [_Z25gemm_shared_tiling_kernelPKfS0_Pfiii_param_3];
	ld.param.u32 	%r24, [_Z25gemm_shared_tiling_kernelPKfS0_Pfiii_param_4];
	ld.param.u32 	%r25, [_Z25gemm_shared_tiling_kernelPKfS0_Pfiii_param_5];
	mov.u32 	%r26, %ctaid.y;
	mov.u32 	%r27, %ntid.y;
	mov.u32 	%r39, %tid.y;
	mad.lo.s32 	%r2, %r26, %r27, %r39;
	mov.u32 	%r28, %ctaid.x;
	mov.u32 	%r29, %ntid.x;
	mov.u32 	%r37, %tid.x;
	mad.lo.s32 	%r4, %r28, %r29, %r37;
	setp.lt.s32 	%p1, %r25, 1;
	mov.f32 	%f110, 0f00000000;
	@%p1 bra 	$L__BB1_7;
	add.s32 	%r30, %r25, 31;
	shr.u32 	%r31, %r30, 5;
	shl.b32 	%r32, %r39, 7;
	mov.u32 	%r33, _ZZ25gemm_shared_tiling_kernelPKfS0_PfiiiE2As;
	add.s32 	%r5, %r33, %r32;
	shl.b32 	%r34, %r37, 2;
	add.s32 	%r6, %r5, %r34;
	mov.u32 	%r35, _ZZ25gemm_shared_tiling_kernelPKfS0_PfiiiE2Bs;
	add.s32 	%r8, %r35, %r34;
	add.s32 	%r7, %r8, %r32;
	neg.s32 	%r41, %r31;
	mad.lo.s32 	%r40, %r39, %r24, %r4;
	shl.b32 	%r11, %r24, 5;
	mad.lo.s32 	%r38, %r25, %r2, %r37;
	cvta.to.global.u64 	%rd1, %rd4;
	cvta.to.global.u64 	%rd2, %rd5;
	mov.f32 	%f110, 0f00000000;
$L__BB1_2:
	setp.ge.s32 	%p2, %r2, %r23;
	mul.wide.s32 	%rd7, %r38, 4;
	add.s64 	%rd3, %rd1, %rd7;
	setp.ge.s32 	%p3, %r37, %r25;
	mov.f32 	%f108, 0f00000000;
	or.pred  	%p4, %p2, %p3;
	@%p4 bra 	$L__BB1_4;
	ld.global.nc.f32 	%f108, [%rd3];
$L__BB1_4:
	setp.ge.s32 	%p5, %r4, %r24;
	st.shared.f32 	[%r6], %f108;
	setp.ge.s32 	%p6, %r39, %r25;
	mov.f32 	%f109, 0f00000000;
	or.pred  	%p7, %p5, %p6;
	@%p7 bra 	$L__BB1_6;
	mul.wide.s32 	%rd8, %r40, 4;
	add.s64 	%rd9, %rd2, %rd8;
	ld.global.nc.f32 	%f109, [%rd9];
$L__BB1_6:
	st.shared.f32 	[%r7], %f109;
	bar.sync 	0;
	ld.shared.f32 	%f12, [%r5];
	ld.shared.f32 	%f13, [%r8];
	fma.rn.f32 	%f14, %f12, %f13, %f110;
	ld.shared.f32 	%f15, [%r5+4];
	ld.shared.f32 	%f16, [%r8+128];
	fma.rn.f32 	%f17, %f15, %f16, %f14;
	ld.shared.f32 	%f18, [%r5+8];
	ld.shared.f32 	%f19, [%r8+256];
	fma.rn.f32 	%f20, %f18, %f19, %f17;
	ld.shared.f32 	%f21, [%r5+12];
	ld.shared.f32 	%f22, [%r8+384];
	fma.rn.f32 	%f23, %f21, %f22, %f20;
	ld.shared.f32 	%f24, [%r5+16];
	ld.shared.f32 	%f25, [%r8+512];
	fma.rn.f32 	%f26, %f24, %f25, %f23;
	ld.shared.f32 	%f27, [%r5+20];
	ld.shared.f32 	%f28, [%r8+640];
	fma.rn.f32 	%f29, %f27, %f28, %f26;
	ld.shared.f32 	%f30, [%r5+24];
	ld.shared.f32 	%f31, [%r8+768];
	fma.rn.f32 	%f32, %f30, %f31, %f29;
	ld.shared.f32 	%f33, [%r5+28];
	ld.shared.f32 	%f34, [%r8+896];
	fma.rn.f32 	%f35, %f33, %f34, %f32;
	ld.shared.f32 	%f36, [%r5+32];
	ld.shared.f32 	%f37, [%r8+1024];
	fma.rn.f32 	%f38, %f36, %f37, %f35;
	ld.shared.f32 	%f39, [%r5+36];
	ld.shared.f32 	%f40, [%r8+1152];
	fma.rn.f32 	%f41, %f39, %f40, %f38;
	ld.shared.f32 	%f42, [%r5+40];
	ld.shared.f32 	%f43, [%r8+1280];
	fma.rn.f32 	%f44, %f42, %f43, %f41;
	ld.shared.f32 	%f45, [%r5+44];
	ld.shared.f32 	%f46, [%r8+1408];
	fma.rn.f32 	%f47, %f45, %f46, %f44;
	ld.shared.f32 	%f48, [%r5+48];
	ld.shared.f32 	%f49, [%r8+1536];
	fma.rn.f32 	%f50, %f48, %f49, %f47;
	ld.shared.f32 	%f51, [%r5+52];
	ld.shared.f32 	%f52, [%r8+1664];
	fma.rn.f32 	%f53, %f51, %f52, %f50;
	ld.shared.f32 	%f54, [%r5+56];
	ld.shared.f32 	%f55, [%r8+1792];
	fma.rn.f32 	%f56, %f54, %f55, %f53;
	ld.shared.f32 	%f57, [%r5+60];
	ld.shared.f32 	%f58, [%r8+1920];
	fma.rn.f32 	%f59, %f57, %f58, %f56;
	ld.shared.f32 	%f60, [%r5+64];
	ld.shared.f32 	%f61, [%r8+2048];
	fma.rn.f32 	%f62, %f60, %f61, %f59;
	ld.shared.f32 	%f63, [%r5+68];
	ld.shared.f32 	%f64, [%r8+2176];
	fma.rn.f32 	%f65, %f63, %f64, %f62;
	ld.shared.f32 	%f66, [%r5+72];
	ld.shared.f32 	%f67, [%r8+2304];
	fma.rn.f32 	%f68, %f66, %f67, %f65;
	ld.shared.f32 	%f69, [%r5+76];
	ld.shared.f32 	%f70, [%r8+2432];
	fma.rn.f32 	%f71, %f69, %f70, %f68;
	ld.shared.f32 	%f72, [%r5+80];
	ld.shared.f32 	%f73, [%r8+2560];
	fma.rn.f32 	%f74, %f72, %f73, %f71;
	ld.shared.f32 	%f75, [%r5+84];
	ld.shared.f32 	%f76, [%r8+2688];
	fma.rn.f32 	%f77, %f75, %f76, %f74;
	ld.shared.f32 	%f78, [%r5+88];
	ld.shared.f32 	%f79, [%r8+2816];
	fma.rn.f32 	%f80, %f78, %f79, %f77;
	ld.shared.f32 	%f81, [%r5+92];
	ld.shared.f32 	%f82, [%r8+2944];
	fma.rn.f32 	%f83, %f81, %f82, %f80;
	ld.shared.f32 	%f84, [%r5+96];
	ld.shared.f32 	%f85, [%r8+3072];
	fma.rn.f32 	%f86, %f84, %f85, %f83;
	ld.shared.f32 	%f87, [%r5+100];
	ld.shared.f32 	%f88, [%r8+3200];
	fma.rn.f32 	%f89, %f87, %f88, %f86;
	ld.shared.f32 	%f90, [%r5+104];
	ld.shared.f32 	%f91, [%r8+3328];
	fma.rn.f32 	%f92, %f90, %f91, %f89;
	ld.shared.f32 	%f93, [%r5+108];
	ld.shared.f32 	%f94, [%r8+3456];
	fma.rn.f32 	%f95, %f93, %f94, %f92;
	ld.shared.f32 	%f96, [%r5+112];
	ld.shared.f32 	%f97, [%r8+3584];
	fma.rn.f32 	%f98, %f96, %f97, %f95;
	ld.shared.f32 	%f99, [%r5+116];
	ld.shared.f32 	%f100, [%r8+3712];
	fma.rn.f32 	%f101, %f99, %f100, %f98;
	ld.shared.f32 	%f102, [%r5+120];
	ld.shared.f32 	%f103, [%r8+3840];
	fma.rn.f32 	%f104, %f102, %f103, %f101;
	ld.shared.f32 	%f105, [%r5+124];
	ld.shared.f32 	%f106, [%r8+3968];
	fma.rn.f32 	%f110, %f105, %f106, %f104;
	bar.sync 	0;
	add.s32 	%r41, %r41, 1;
	setp.ne.s32 	%p8, %r41, 0;
	add.s32 	%r40, %r40, %r11;
	add.s32 	%r39, %r39, 32;
	add.s32 	%r38, %r38, 32;
	add.s32 	%r37, %r37, 32;
	@%p8 bra 	$L__BB1_2;
$L__BB1_7:
	setp.ge.s32 	%p9, %r2, %r23;
	setp.ge.s32 	%p10, %r4, %r24;
	or.pred  	%p11, %p9, %p10;
	@%p11 bra 	$L__BB1_9;
	mad.lo.s32 	%r36, %r24, %r2, %r4;
	cvta.to.global.u64 	%rd10, %rd6;
	mul.wide.s32 	%rd11, %r36, 4;
	add.s64 	%rd12, %rd10, %rd11;
	st.global.f32 	[%rd12], %f110;
$L__BB1_9:
	ret;

}


// ===== COMPILED SASS (sm_100) =====

	.target	sm_100

	.elftype	@"ET_EXEC"


//--------------------- .note.nv.tkinfo           --------------------------
	.section	.note.nv.tkinfo,"",@"SHT_NOTE"
	.sectionflags	@"SHF_NOTE_NV_TKINFO"
	.tkinfo
        /*0018*/ 	.word	0x00000002
        /*0030*/ 	.string	""
        /*0030*/ 	.string	"ptxas"
        /*0030*/ 	.string	"Cuda compilation tools, release 13.0, V13.0.88"
        /*0030*/ 	.string	"Build cuda_13.0.r13.0/compiler.36424714_0"
        /*0030*/ 	.string	"-arch sm_100 -m 64 "



//--------------------- .note.nv.cuinfo           --------------------------
	.section	.note.nv.cuinfo,"",@"SHT_NOTE"
	.sectionflags	@"SHF_NOTE_NV_CUINFO"
        /*0018*/ 	.short	0x0002
        /*001a*/ 	.short	0x0064
        /*001c*/ 	.short	0x0082
	.zero		2


//--------------------- .nv.info                  --------------------------
	.section	.nv.info,"",@"SHT_CUDA_INFO"
	.align	4


	//----- nvinfo : EIATTR_REGCOUNT
	.align		4
        /*0000*/ 	.byte	0x04, 0x2f
        /*0002*/ 	.short	(.L_1 - .L_0)
	.align		4
.L_0:
        /*0004*/ 	.word	index@(_Z17gemm_naive_kernelPKfS0_Pfiii)
        /*0008*/ 	.word	0x00000020


	//----- nvinfo : EIATTR_FRAME_SIZE
	.align		4
.L_1:
        /*000c*/ 	.byte	0x04, 0x11
        /*000e*/ 	.short	(.L_3 - .L_2)
	.align		4
.L_2:
        /*0010*/ 	.word	index@(_Z17gemm_naive_kernelPKfS0_Pfiii)
        /*0014*/ 	.word	0x00000000


	//----- nvinfo : EIATTR_REGCOUNT
	.align		4
.L_3:
        /*0018*/ 	.byte	0x04, 0x2f
        /*001a*/ 	.short	(.L_5 - .L_4)
	.align		4
.L_4:
        /*001c*/ 	.word	index@(_Z25gemm_shared_tiling_kernelPKfS0_Pfiii)
        /*0020*/ 	.word	0x00000020


	//----- nvinfo : EIATTR_FRAME_SIZE
	.align		4
.L_5:
        /*0024*/ 	.byte	0x04, 0x11
        /*0026*/ 	.short	(.L_7 - .L_6)
	.align		4
.L_6:
        /*0028*/ 	.word	index@(_Z25gemm_shared_tiling_kernelPKfS0_Pfiii)
        /*002c*/ 	.word	0x00000000


	//----- nvinfo : EIATTR_MIN_STACK_SIZE
	.align		4
.L_7:
        /*0030*/ 	.byte	0x04, 0x12
        /*0032*/ 	.short	(.L_9 - .L_8)
	.align		4
.L_8:
        /*0034*/ 	.word	index@(_Z25gemm_shared_tiling_kernelPKfS0_Pfiii)
        /*0038*/ 	.word	0x00000000


	//----- nvinfo : EIATTR_MIN_STACK_SIZE
	.align		4
.L_9:
        /*003c*/ 	.byte	0x04, 0x12
        /*003e*/ 	.short	(.L_11 - .L_10)
	.align		4
.L_10:
        /*0040*/ 	.word	index@(_Z17gemm_naive_kernelPKfS0_Pfiii)
        /*0044*/ 	.word	0x00000000
.L_11:


//--------------------- .nv.compat                --------------------------
	.section	.nv.compat,"",@"SHT_CUDA_COMPAT_INFO"
	.align	4
        /*0000*/ 	.byte	0x02, 0x09, 0x00, 0x00, 0x02, 0x02, 0x01, 0x00, 0x02, 0x05, 0x05, 0x00, 0x03, 0x07, 0x01, 0x01
        /*0010*/ 	.byte	0x02, 0x03, 0x00, 0x00, 0x02, 0x06, 0x01, 0x00, 0x04, 0x0b, 0x08, 0x00, 0x09, 0x00, 0x00, 0x00
        /*0020*/ 	.byte	0x00, 0x00, 0x00, 0x00


//--------------------- .nv.info._Z25gemm_shared_tiling_kernelPKfS0_Pfiii --------------------------
	.section	.nv.info._Z25gemm_shared_tiling_kernelPKfS0_Pfiii,"",@"SHT_CUDA_INFO"
	.sectionflags	@""
	.align	4


	//----- nvinfo : EIATTR_CUDA_API_VERSION
	.align		4
        /*0000*/ 	.byte	0x04, 0x37
        /*0002*/ 	.short	(.L_13 - .L_12)
.L_12:
        /*0004*/ 	.word	0x00000082


	//----- nvinfo : EIATTR_KPARAM_INFO
	.align		4
.L_13:
        /*0008*/ 	.byte	0x04, 0x17
        /*000a*/ 	.short	(.L_15 - .L_14)
.L_14:
        /*000c*/ 	.word	0x00000000
        /*0010*/ 	.short	0x0005
        /*0012*/ 	.short	0x0020
        /*0014*/ 	.byte	0x00, 0xf0, 0x11, 0x00


	//----- nvinfo : EIATTR_KPARAM_INFO
	.align		4
.L_15:
        /*0018*/ 	.byte	0x04, 0x17
        /*001a*/ 	.short	(.L_17 - .L_16)
.L_16:
        /*001c*/ 	.word	0x00000000
        /*0020*/ 	.short	0x0004
        /*0022*/ 	.short	0x001c
        /*0024*/ 	.byte	0x00, 0xf0, 0x11, 0x00


	//----- nvinfo : EIATTR_KPARAM_INFO
	.align		4
.L_17:
        /*0028*/ 	.byte	0x04, 0x17
        /*002a*/ 	.short	(.L_19 - .L_18)
.L_18:
        /*002c*/ 	.word	0x00000000
        /*0030*/ 	.short	0x0003
        /*0032*/ 	.short	0x0018
        /*0034*/ 	.byte	0x00, 0xf0, 0x11, 0x00


	//----- nvinfo : EIATTR_KPARAM_INFO
	.align		4
.L_19:
        /*0038*/ 	.byte	0x04, 0x17
        /*003a*/ 	.short	(.L_21 - .L_20)
.L_20:
        /*003c*/ 	.word	0x00000000
        /*0040*/ 	.short	0x0002
        /*0042*/ 	.short	0x0010
        /*0044*/ 	.byte	0x00, 0xf5, 0x21, 0x00


	//----- nvinfo : EIATTR_KPARAM_INFO
	.align		4
.L_21:
        /*0048*/ 	.byte	0x04, 0x17
        /*004a*/ 	.short	(.L_23 - .L_22)
.L_22:
        /*004c*/ 	.word	0x00000000
        /*0050*/ 	.short	0x0001
        /*0052*/ 	.short	0x0008
        /*0054*/ 	.byte	0x00, 0xf5, 0x21, 0x00


	//----- nvinfo : EIATTR_KPARAM_INFO
	.align		4
.L_23:
        /*0058*/ 	.byte	0x04, 0x17
        /*005a*/ 	.short	(.L_25 - .L_24)
.L_24:
        /*005c*/ 	.word	0x00000000
        /*0060*/ 	.short	0x0000
        /*0062*/ 	.short	0x0000
        /*0064*/ 	.byte	0x00, 0xf5, 0x21, 0x00


	//----- nvinfo : EIATTR_SPARSE_MMA_MASK
	.align		4
.L_25:
        /*0068*/ 	.byte	0x03, 0x50
        /*006a*/ 	.short	0x0000


	//----- nvinfo : EIATTR_MAXREG_COUNT
	.align		4
        /*006c*/ 	.byte	0x03, 0x1b
        /*006e*/ 	.short	0x00ff


	//----- nvinfo : EIATTR_NUM_BARRIERS
	.align		4
        /*0070*/ 	.byte	0x02, 0x4c
        /*0072*/ 	.byte	0x01
	.zero		1


	//----- nvinfo : EIATTR_MERCURY_ISA_VERSION
	.align		4
        /*0074*/ 	.byte	0x03, 0x5f
        /*0076*/ 	.short	0x0101


	//----- nvinfo : EIATTR_VRC_CTA_INIT_COUNT
	.align		4
        /*0078*/ 	.byte	0x02, 0x4a
	.zero		1
	.zero		1


	//----- nvinfo : EIATTR_EXIT_INSTR_OFFSETS
	.align		4
        /*007c*/ 	.byte	0x04, 0x1c
        /*007e*/ 	.short	(.L_27 - .L_26)


	//   ....[0]....
.L_26:
        /*0080*/ 	.word	0x00000830


	//   ....[1]....
        /*0084*/ 	.word	0x00000880


	//----- nvinfo : EIATTR_CBANK_PARAM_SIZE
	.align		4
.L_27:
        /*0088*/ 	.byte	0x03, 0x19
        /*008a*/ 	.short	0x0024


	//----- nvinfo : EIATTR_PARAM_CBANK
	.align		4
        /*008c*/ 	.byte	0x04, 0x0a
        /*008e*/ 	.short	(.L_29 - .L_28)
	.align		4
.L_28:
        /*0090*/ 	.word	index@(.nv.constant0._Z25gemm_shared_tiling_kernelPKfS0_Pfiii)
        /*0094*/ 	.short	0x0380
        /*0096*/ 	.short	0x0024


	//----- nvinfo : EIATTR_SW_WAR
	.align		4
.L_29:
        /*0098*/ 	.byte	0x04, 0x36
        /*009a*/ 	.short	(.L_31 - .L_30)
.L_30:
        /*009c*/ 	.word	0x00000008
.L_31:


//--------------------- .nv.info._Z17gemm_naive_kernelPKfS0_Pfiii --------------------------
	.section	.nv.info._Z17gemm_naive_kernelPKfS0_Pfiii,"",@"SHT_CUDA_INFO"
	.sectionflags	@""
	.align	4


	//----- nvinfo : EIATTR_CUDA_API_VERSION
	.align		4
        /*0000*/ 	.byte	0x04, 0x37
        /*0002*/ 	.short	(.L_33 - .L_32)
.L_32:
        /*0004*/ 	.word	0x00000082


	//----- nvinfo : EIATTR_KPARAM_INFO
	.align		4
.L_33:
        /*0008*/ 	.byte	0x04, 0x17
        /*000a*/ 	.short	(.L_35 - .L_34)
.L_34:
        /*000c*/ 	.word	0x00000000
        /*0010*/ 	.short	0x0005
        /*0012*/ 	.short	0x0020
        /*0014*/ 	.byte	0x00, 0xf0, 0x11, 0x00


	//----- nvinfo : EIATTR_KPARAM_INFO
	.align		4
.L_35:
        /*0018*/ 	.byte	0x04, 0x17
        /*001a*/ 	.short	(.L_37 - .L_36)
.L_36:
        /*001c*/ 	.word	0x00000000
        /*0020*/ 	.short	0x0004
        /*0022*/ 	.short	0x001c
        /*0024*/ 	.byte	0x00, 0xf0, 0x11, 0x00


	//----- nvinfo : EIATTR_KPARAM_INFO
	.align		4
.L_37:
        /*0028*/ 	.byte	0x04, 0x17
        /*002a*/ 	.short	(.L_39 - .L_38)
.L_38:
        /*002c*/ 	.word	0x00000000
        /*0030*/ 	.short	0x0003
        /*0032*/ 	.short	0x0018
        /*0034*/ 	.byte	0x00, 0xf0, 0x11, 0x00


	//----- nvinfo : EIATTR_KPARAM_INFO
	.align		4
.L_39:
        /*0038*/ 	.byte	0x04, 0x17
        /*003a*/ 	.short	(.L_41 - .L_40)
.L_40:
        /*003c*/ 	.word	0x00000000
        /*0040*/ 	.short	0x0002
        /*0042*/ 	.short	0x0010
        /*0044*/ 	.byte	0x00, 0xf5, 0x21, 0x00


	//----- nvinfo : EIATTR_KPARAM_INFO
	.align		4
.L_41:
        /*0048*/ 	.byte	0x04, 0x17
        /*004a*/ 	.short	(.L_43 - .L_42)
.L_42:
        /*004c*/ 	.word	0x00000000
        /*0050*/ 	.short	0x0001
        /*0052*/ 	.short	0x0008
        /*0054*/ 	.byte	0x00, 0xf5, 0x21, 0x00


	//----- nvinfo : EIATTR_KPARAM_INFO
	.align		4
.L_43:
        /*0058*/ 	.byte	0x04, 0x17
        /*005a*/ 	.short	(.L_45 - .L_44)
.L_44:
        /*005c*/ 	.word	0x00000000
        /*0060*/ 	.short	0x0000
        /*0062*/ 	.short	0x0000
        /*0064*/ 	.byte	0x00, 0xf5, 0x21, 0x00


	//----- nvinfo : EIATTR_SPARSE_MMA_MASK
	.align		4
.L_45:
        /*0068*/ 	.byte	0x03, 0x50
        /*006a*/ 	.short	0x0000


	//----- nvinfo : EIATTR_MAXREG_COUNT
	.align		4
        /*006c*/ 	.byte	0x03, 0x1b
        /*006e*/ 	.short	0x00ff


	//----- nvinfo : EIATTR_MERCURY_ISA_VERSION
	.align		4
        /*0070*/ 	.byte	0x03, 0x5f
        /*0072*/ 	.short	0x0101


	//----- nvinfo : EIATTR_VRC_CTA_INIT_COUNT
	.align		4
        /*0074*/ 	.byte	0x02, 0x4a
	.zero		1
	.zero		1


	//----- nvinfo : EIATTR_EXIT_INSTR_OFFSETS
	.align		4
        /*0078*/ 	.byte	0x04, 0x1c
        /*007a*/ 	.short	(.L_47 - .L_46)


	//   ....[0]....
.L_46:
        /*007c*/ 	.word	0x000000c0


	//   ....[1]....
        /*0080*/ 	.word	0x000008e0


	//----- nvinfo : EIATTR_CBANK_PARAM_SIZE
	.align		4
.L_47:
        /*0084*/ 	.byte	0x03, 0x19
        /*0086*/ 	.short	0x0024


	//----- nvinfo : EIATTR_PARAM_CBANK
	.align		4
        /*0088*/ 	.byte	0x04, 0x0a
        /*008a*/ 	.short	(.L_49 - .L_48)
	.align		4
.L_48:
        /*008c*/ 	.word	index@(.nv.constant0._Z17gemm_naive_kernelPKfS0_Pfiii)
        /*0090*/ 	.short	0x0380
        /*0092*/ 	.short	0x0024


	//----- nvinfo : EIATTR_SW_WAR
	.align		4
.L_49:
        /*0094*/ 	.byte	0x04, 0x36
        /*0096*/ 	.short	(.L_51 - .L_50)
.L_50:
        /*0098*/ 	.word	0x00000008
.L_51:


//--------------------- .nv.callgraph             --------------------------
	.section	.nv.callgraph,"",@"SHT_CUDA_CALLGRAPH"
	.align	4
	.sectionentsize	8
	.align		4
        /*0000*/ 	.word	0x00000000
	.align		4
        /*0004*/ 	.word	0xffffffff
	.align		4
        /*0008*/ 	.word	0x00000000
	.align		4
        /*000c*/ 	.word	0xfffffffe
	.align		4
        /*0010*/ 	.word	0x00000000
	.align		4
        /*0014*/ 	.word	0xfffffffd
	.align		4
        /*0018*/ 	.word	0x00000000
	.align		4
        /*001c*/ 	.word	0xfffffffc


//--------------------- .text._Z25gemm_shared_tiling_kernelPKfS0_Pfiii --------------------------
	.section	.text._Z25gemm_shared_tiling_kernelPKfS0_Pfiii,"ax",@progbits
	.align	128
        .global         _Z25gemm_shared_tiling_kernelPKfS0_Pfiii
        .type           _Z25gemm_shared_tiling_kernelPKfS0_Pfiii,@function
        .size           _Z25gemm_shared_tiling_kernelPKfS0_Pfiii,(.L_x_8 - _Z25gemm_shared_tiling_kernelPKfS0_Pfiii)
        .other          _Z25gemm_shared_tiling_kernelPKfS0_Pfiii,@"STO_CUDA_ENTRY STV_DEFAULT"
_Z25gemm_shared_tiling_kernelPKfS0_Pfiii:
.text._Z25gemm_shared_tiling_kernelPKfS0_Pfiii:
[----:B------:R-:W-:Y:S01]  /*0000*/  LDC R1, c[0x0][0x37c] ;  /* 0x0000df00ff017b82 */ /* 0x000fe20000000800 */
[----:B------:R-:W0:Y:S01]  /*0010*/  S2R R17, SR_TID.Y ;  /* 0x0000000000117919 */ /* 0x000e220000002200 */
[----:B------:R-:W1:Y:S06]  /*0020*/  LDCU UR10, c[0x0][0x3a0] ;  /* 0x00007400ff0a77ac */ /* 0x000e6c0008000800 */
[----:B------:R-:W0:Y:S01]  /*0030*/  LDC R19, c[0x0][0x364] ;  /* 0x0000d900ff137b82 */ /* 0x000e220000000800 */
[----:B------:R-:W-:Y:S01]  /*0040*/  HFMA2 R23, -RZ, RZ, 0, 0 ;  /* 0x00000000ff177431 */ /* 0x000fe200000001ff */
[----:B------:R-:W2:Y:S01]  /*0050*/  S2R R16, SR_TID.X ;  /* 0x0000000000107919 */ /* 0x000ea20000002100 */
[----:B------:R-:W3:Y:S05]  /*0060*/  LDCU.64 UR8, c[0x0][0x358] ;  /* 0x00006b00ff0877ac */ /* 0x000eea0008000a00 */
[----:B------:R-:W0:Y:S08]  /*0070*/  S2UR UR4, SR_CTAID.Y ;  /* 0x00000000000479c3 */ /* 0x000e300000002600 */
[----:B------:R-:W2:Y:S01]  /*0080*/  S2UR UR5, SR_CTAID.X ;  /* 0x00000000000579c3 */ /* 0x000ea20000002500 */
[----:B-1----:R-:W-:-:S07]  /*0090*/  UISETP.GE.AND UP0, UPT, UR10, 0x1, UPT ;  /* 0x000000010a00788c */ /* 0x002fce000bf06270 */
[----:B------:R-:W2:Y:S01]  /*00a0*/  LDC R18, c[0x0][0x360] ;  /* 0x0000d800ff127b82 */ /* 0x000ea20000000800 */
[----:B0-----:R-:W-:Y:S02]  /*00b0*/  IMAD R19, R19, UR4, R17 ;  /* 0x0000000413137c24 */ /* 0x001fe4000f8e0211 */
[----:B--2---:R-:W-:Y:S01]  /*00c0*/  IMAD R18, R18, UR5, R16 ;  /* 0x0000000512127c24 */ /* 0x004fe2000f8e0210 */
[----:B---3--:R-:W-:Y:S06]  /*00d0*/  BRA.U !UP0, `(.L_x_0) ;  /* 0x0000000508c87547 */ /* 0x008fec000b800000 */
[----:B------:R-:W0:Y:S01]  /*00e0*/  S2UR UR7, SR_CgaCtaId ;  /* 0x00000000000779c3 */ /* 0x000e220000008800 */
[----:B------:R-:W1:Y:S01]  /*00f0*/  LDCU UR11, c[0x0][0x39c] ;  /* 0x00007380ff0b77ac */ /* 0x000e620008000800 */
[----:B------:R-:W-:Y:S01]  /*0100*/  MOV R23, RZ ;  /* 0x000000ff00177202 */ /* 0x000fe20000000f00 */
[----:B------:R-:W-:Y:S01]  /*0110*/  IMAD R6, R19, UR10, R16 ;  /* 0x0000000a13067c24 */ /* 0x000fe2000f8e0210 */
[----:B------:R-:W-:Y:S01]  /*0120*/  UMOV UR5, 0x400 ;  /* 0x0000040000057882 */ /* 0x000fe20000000000 */
[----:B------:R-:W-:-:S03]  /*0130*/  UIADD3 UR4, UPT, UPT, UR10, 0x1f, URZ ;  /* 0x0000001f0a047890 */ /* 0x000fc6000fffe0ff */
[----:B------:R-:W2:Y:S01]  /*0140*/  LDC R0, c[0x0][0x39c] ;  /* 0x0000e700ff007b82 */ /* 0x000ea20000000800 */
[----:B------:R-:W-:Y:S02]  /*0150*/  UIADD3 UR6, UPT, UPT, UR5, 0x1000, URZ ;  /* 0x0000100005067890 */ /* 0x000fe4000fffe0ff */
[----:B------:R-:W-:Y:S01]  /*0160*/  USHF.R.U32.HI UR4, URZ, 0x5, UR4 ;  /* 0x00000005ff047899 */ /* 0x000fe20008011604 */
[----:B------:R-:W3:Y:S04]  /*0170*/  LDCU UR13, c[0x0][0x3a0] ;  /* 0x00007400ff0d77ac */ /* 0x000ee80008000800 */
[----:B------:R-:W4:Y:S01]  /*0180*/  LDC.64 R20, c[0x0][0x380] ;  /* 0x0000e000ff147b82 */ /* 0x000f220000000a00 */
[----:B------:R-:W2:Y:S01]  /*0190*/  LDCU UR12, c[0x0][0x398] ;  /* 0x00007300ff0c77ac */ /* 0x000ea20008000800 */
[----:B-1----:R-:W-:Y:S01]  /*01a0*/  IMAD R7, R17, UR11, R18 ;  /* 0x0000000b11077c24 */ /* 0x002fe2000f8e0212 */
[----:B------:R-:W-:-:S02]  /*01b0*/  UIADD3 UR4, UPT, UPT, -UR4, URZ, URZ ;  /* 0x000000ff04047290 */ /* 0x000fc4000fffe1ff */
[----:B0-----:R-:W-:Y:S02]  /*01c0*/  ULEA UR5, UR7, UR5, 0x18 ;  /* 0x0000000507057291 */ /* 0x001fe4000f8ec0ff */
[----:B------:R-:W-:-:S04]  /*01d0*/  ULEA UR6, UR7, UR6, 0x18 ;  /* 0x0000000607067291 */ /* 0x000fc8000f8ec0ff */
[C---:B------:R-:W-:Y:S02]  /*01e0*/  LEA R5, R17.reuse, UR5, 0x7 ;  /* 0x0000000511057c11 */ /* 0x040fe4000f8e38ff */
[C---:B------:R-:W-:Y:S02]  /*01f0*/  LEA R2, R16.reuse, UR6, 0x2 ;  /* 0x0000000610027c11 */ /* 0x040fe4000f8e10ff */
[----:B------:R-:W-:Y:S02]  /*0200*/  LEA R4, R16, R5, 0x2 ;  /* 0x0000000510047211 */ /* 0x000fe400078e10ff */
[----:B---3--:R-:W-:-:S07]  /*0210*/  LEA R3, R17, R2, 0x7 ;  /* 0x0000000211037211 */ /* 0x008fce00078e38ff */
.L_x_1:
[----:B------:R-:W-:Y:S01]  /*0220*/  ISETP.GE.AND P0, PT, R17, UR13, PT ;  /* 0x0000000d11007c0c */ /* 0x000fe2000bf06270 */
[----:B------:R-:W-:Y:S01]  /*0230*/  HFMA2 R22, -RZ, RZ, 0, 0 ;  /* 0x00000000ff167431 */ /* 0x000fe200000001ff */
[----:B------:R-:W-:Y:S01]  /*0240*/  ISETP.GE.AND P1, PT, R16, UR13, PT ;  /* 0x0000000d10007c0c */ /* 0x000fe2000bf26270 */
[----:B----4-:R-:W-:Y:S01]  /*0250*/  IMAD.WIDE R8, R6, 0x4, R20 ;  /* 0x0000000406087825 */ /* 0x010fe200078e0214 */
[----:B--2---:R-:W-:Y:S02]  /*0260*/  ISETP.GE.OR P0, PT, R18, R0, P0 ;  /* 0x000000001200720c */ /* 0x004fe40000706670 */
[----:B------:R-:W-:Y:S02]  /*0270*/  ISETP.GE.OR P1, PT, R19, UR12, P1 ;  /* 0x0000000c13007c0c */ /* 0x000fe40008f26670 */
[----:B------:R-:W-:-:S09]  /*0280*/  MOV R27, RZ ;  /* 0x000000ff001b7202 */ /* 0x000fd20000000f00 */
[----:B------:R-:W0:Y:S02]  /*0290*/  @!P0 LDC.64 R10, c[0x0][0x388] ;  /* 0x0000e200ff0a8b82 */ /* 0x000e240000000a00 */
[----:B------:R-:W2:Y:S01]  /*02a0*/  @!P1 LDG.E.CONSTANT R27, desc[UR8][R8.64] ;  /* 0x00000008081b9981 */ /* 0x000ea2000c1e9900 */
[----:B0-----:R-:W-:-:S05]  /*02b0*/  @!P0 IMAD.WIDE R10, R7, 0x4, R10 ;  /* 0x00000004070a8825 */ /* 0x001fca00078e020a */
[----:B------:R-:W3:Y:S04]  /*02c0*/  @!P0 LDG.E.CONSTANT R22, desc[UR8][R10.64] ;  /* 0x000000080a168981 */ /* 0x000ee8000c1e9900 */
[----:B--2---:R-:W-:Y:S04]  /*02d0*/  STS [R4], R27 ;  /* 0x0000001b04007388 */ /* 0x004fe80000000800 */
[----:B---3--:R-:W-:Y:S01]  /*02e0*/  STS [R3], R22 ;  /* 0x0000001603007388 */ /* 0x008fe20000000800 */
[----:B------:R-:W-:Y:S06]  /*02f0*/  BAR.SYNC.DEFER_BLOCKING 0x0 ;  /* 0x0000000000007b1d */ /* 0x000fec0000010000 */
[----:B------:R-:W-:Y:S04]  /*0300*/  LDS R26, [R2] ;  /* 0x00000000021a7984 */ /* 0x000fe80000000800 */
[----:B------:R-:W0:Y:S04]  /*0310*/  LDS.128 R12, [R5] ;  /* 0x00000000050c7984 */ /* 0x000e280000000c00 */
[----:B------:R-:W1:Y:S04]  /*0320*/  LDS R29, [R2+0x80] ;  /* 0x00008000021d7984 */ /* 0x000e680000000800 */
[----:B------:R-:W2:Y:S04]  /*0330*/  LDS R25, [R2+0x100] ;  /* 0x0001000002197984 */ /* 0x000ea80000000800 */
[----:B------:R-:W3:Y:S04]  /*0340*/  LDS R24, [R2+0x180] ;  /* 0x0001800002187984 */ /* 0x000ee80000000800 */
[----:B------:R-:W-:Y:S04]  /*0350*/  LDS.128 R8, [R5+0x10] ;  /* 0x0000100005087984 */ /* 0x000fe80000000c00 */
[----:B------:R-:W-:Y:S01]  /*0360*/  LDS R22, [R2+0x280] ;  /* 0x0002800002167984 */ /* 0x000fe20000000800 */
[----:B0-----:R-:W-:-:S03]  /*0370*/  FFMA R12, R12, R26, R23 ;  /* 0x0000001a0c0c7223 */ /* 0x001fc60000000017 */
[----:B------:R-:W0:Y:S01]  /*0380*/  LDS R23, [R2+0x200] ;  /* 0x0002000002177984 */ /* 0x000e220000000800 */
[----:B-1----:R-:W-:-:S03]  /*0390*/  FFMA R12, R29, R13, R12 ;  /* 0x0000000d1d0c7223 */ /* 0x002fc6000000000c */
[----:B------:R-:W-:Y:S01]  /*03a0*/  LDS R26, [R2+0xb80] ;  /* 0x000b8000021a7984 */ /* 0x000fe20000000800 */
[----:B--2---:R-:W-:-:S03]  /*03b0*/  FFMA R13, R25, R14, R12 ;  /* 0x0000000e190d7223 */ /* 0x004fc6000000000c */
[----:B------:R-:W1:Y:S01]  /*03c0*/  LDS R25, [R2+0x300] ;  /* 0x0003000002197984 */ /* 0x000e620000000800 */
[----:B---3--:R-:W-:-:S03]  /*03d0*/  FFMA R13, R24, R15, R13 ;  /* 0x0000000f180d7223 */ /* 0x008fc6000000000d */
[----:B------:R-:W2:Y:S01]  /*03e0*/  LDS R24, [R2+0x380] ;  /* 0x0003800002187984 */ /* 0x000ea20000000800 */
[----:B0-----:R-:W-:-:S03]  /*03f0*/  FFMA R27, R8, R23, R13 ;  /* 0x00000017081b7223 */ /* 0x001fc6000000000d */
[----:B------:R-:W-:Y:S04]  /*0400*/  LDS R23, [R2+0x400] ;  /* 0x0004000002177984 */ /* 0x000fe80000000800 */
[----:B------:R-:W0:Y:S01]  /*0410*/  LDS.128 R12, [R5+0x20] ;  /* 0x00002000050c7984 */ /* 0x000e220000000c00 */
[----:B------:R-:W-:-:S03]  /*0420*/  FFMA R8, R22, R9, R27 ;  /* 0x0000000916087223 */ /* 0x000fc6000000001b */
[----:B------:R-:W3:Y:S01]  /*0430*/  LDS R22, [R2+0x480] ;  /* 0x0004800002167984 */ /* 0x000ee20000000800 */
[----:B-1----:R-:W-:-:S03]  /*0440*/  FFMA R9, R25, R10, R8 ;  /* 0x0000000a19097223 */ /* 0x002fc60000000008 */
[----:B------:R-:W1:Y:S01]  /*0450*/  LDS R25, [R2+0x500] ;  /* 0x0005000002197984 */ /* 0x000e620000000800 */
[----:B--2---:R-:W-:-:S03]  /*0460*/  FFMA R9, R24, R11, R9 ;  /* 0x0000000b18097223 */ /* 0x004fc60000000009 */
[----:B------:R-:W2:Y:S01]  /*0470*/  LDS R24, [R2+0x580] ;  /* 0x0005800002187984 */ /* 0x000ea20000000800 */
[----:B0-----:R-:W-:-:S03]  /*0480*/  FFMA R27, R12, R23, R9 ;  /* 0x000000170c1b7223 */ /* 0x001fc60000000009 */
[----:B------:R-:W-:Y:S04]  /*0490*/  LDS R23, [R2+0x600] ;  /* 0x0006000002177984 */ /* 0x000fe80000000800 */
[----:B------:R-:W0:Y:S01]  /*04a0*/  LDS.128 R8, [R5+0x30] ;  /* 0x0000300005087984 */ /* 0x000e220000000c00 */
[----:B---3--:R-:W-:-:S03]  /*04b0*/  FFMA R12, R22, R13, R27 ;  /* 0x0000000d160c7223 */ /* 0x008fc6000000001b */
        /* <DEDUP_REMOVED lines=22> */
[----:B------:R-:W-:Y:S04]  /*0620*/  LDS R27, [R2+0xc00] ;  /* 0x000c0000021b7984 */ /* 0x000fe80000000800 */
[----:B------:R-:W-:Y:S01]  /*0630*/  LDS R24, [R2+0xc80] ;  /* 0x000c800002187984 */ /* 0x000fe20000000800 */
[----:B0-----:R-:W-:-:S03]  /*0640*/  FFMA R23, R8, R23, R13 ;  /* 0x0000001708177223 */ /* 0x001fc6000000000d */
[----:B------:R-:W0:Y:S01]  /*0650*/  LDS.128 R12, [R5+0x60] ;  /* 0x00006000050c7984 */ /* 0x000e220000000c00 */
[----:B---3--:R-:W-:-:S03]  /*0660*/  FFMA R22, R22, R9, R23 ;  /* 0x0000000916167223 */ /* 0x008fc60000000017 */
[----:B------:R-:W2:Y:S01]  /*0670*/  LDS R23, [R2+0xd00] ;  /* 0x000d000002177984 */ /* 0x000ea20000000800 */
[----:B-1----:R-:W-:-:S03]  /*0680*/  FFMA R25, R25, R10, R22 ;  /* 0x0000000a19197223 */ /* 0x002fc60000000016 */
[----:B------:R-:W1:Y:S01]  /*0690*/  LDS R22, [R2+0xd80] ;  /* 0x000d800002167984 */ /* 0x000e620000000800 */
[----:B------:R-:W-:-:S03]  /*06a0*/  FFMA R11, R26, R11, R25 ;  /* 0x0000000b1a0b7223 */ /* 0x000fc60000000019 */
[----:B------:R-:W-:Y:S01]  /*06b0*/  LDS R25, [R2+0xe00] ;  /* 0x000e000002197984 */ /* 0x000fe20000000800 */
[----:B0-----:R-:W-:-:S03]  /*06c0*/  FFMA R27, R12, R27, R11 ;  /* 0x0000001b0c1b7223 */ /* 0x001fc6000000000b */
[----:B------:R-:W0:Y:S01]  /*06d0*/  LDS.128 R8, [R5+0x70] ;  /* 0x0000700005087984 */ /* 0x000e220000000c00 */
[----:B------:R-:W-:-:S03]  /*06e0*/  FFMA R24, R24, R13, R27 ;  /* 0x0000000d18187223 */ /* 0x000fc6000000001b */
[----:B------:R-:W3:Y:S04]  /*06f0*/  LDS R27, [R2+0xe80] ;  /* 0x000e8000021b7984 */ /* 0x000ee80000000800 */
[----:B------:R-:W4:Y:S04]  /*0700*/  LDS R13, [R2+0xf00] ;  /* 0x000f0000020d7984 */ /* 0x000f280000000800 */
[----:B------:R-:W5:Y:S01]  /*0710*/  LDS R12, [R2+0xf80] ;  /* 0x000f8000020c7984 */ /* 0x000f620000000800 */
[----:B--2---:R-:W-:Y:S01]  /*0720*/  FFMA R23, R23, R14, R24 ;  /* 0x0000000e17177223 */ /* 0x004fe20000000018 */
[----:B------:R-:W-:-:S03]  /*0730*/  UIADD3 UR4, UPT, UPT, UR4, 0x1, URZ ;  /* 0x0000000104047890 */ /* 0x000fc6000fffe0ff */
[----:B-1----:R-:W-:Y:S01]  /*0740*/  FFMA R15, R22, R15, R23 ;  /* 0x0000000f160f7223 */ /* 0x002fe20000000017 */
[----:B------:R-:W-:Y:S01]  /*0750*/  UISETP.NE.AND UP0, UPT, UR4, URZ, UPT ;  /* 0x000000ff0400728c */ /* 0x000fe2000bf05270 */
[----:B------:R-:W-:Y:S02]  /*0760*/  IADD3 R17, PT, PT, R17, 0x20, RZ ;  /* 0x0000002011117810 */ /* 0x000fe40007ffe0ff */
[----:B------:R-:W-:Y:S02]  /*0770*/  IADD3 R6, PT, PT, R6, 0x20, RZ ;  /* 0x0000002006067810 */ /* 0x000fe40007ffe0ff */
[----:B------:R-:W-:Y:S02]  /*0780*/  IADD3 R16, PT, PT, R16, 0x20, RZ ;  /* 0x0000002010107810 */ /* 0x000fe40007ffe0ff */
[----:B------:R-:W-:Y:S01]  /*0790*/  LEA R7, R0, R7, 0x5 ;  /* 0x0000000700077211 */ /* 0x000fe200078e28ff */
[----:B0-----:R-:W-:-:S04]  /*07a0*/  FFMA R8, R8, R25, R15 ;  /* 0x0000001908087223 */ /* 0x001fc8000000000f */
[----:B---3--:R-:W-:-:S04]  /*07b0*/  FFMA R8, R27, R9, R8 ;  /* 0x000000091b087223 */ /* 0x008fc80000000008 */
[----:B----4-:R-:W-:-:S04]  /*07c0*/  FFMA R13, R13, R10, R8 ;  /* 0x0000000a0d0d7223 */ /* 0x010fc80000000008 */
[----:B-----5:R-:W-:Y:S01]  /*07d0*/  FFMA R23, R12, R11, R13 ;  /* 0x0000000b0c177223 */ /* 0x020fe2000000000d */
[----:B------:R-:W-:Y:S06]  /*07e0*/  BAR.SYNC.DEFER_BLOCKING 0x0 ;  /* 0x0000000000007b1d */ /* 0x000fec0000010000 */
[----:B------:R-:W-:Y:S05]  /*07f0*/  BRA.U UP0, `(.L_x_1) ;  /* 0xfffffff900887547 */ /* 0x000fea000b83ffff */
.L_x_0:
[----:B------:R-:W0:Y:S02]  /*0800*/  LDCU.64 UR4, c[0x0][0x398] ;  /* 0x00007300ff0477ac */ /* 0x000e240008000a00 */
[----:B0-----:R-:W-:-:S04]  /*0810*/  ISETP.GE.AND P0, PT, R18, UR5, PT ;  /* 0x0000000512007c0c */ /* 0x001fc8000bf06270 */
[----:B------:R-:W-:-:S13]  /*0820*/  ISETP.GE.OR P0, PT, R19, UR4, P0 ;  /* 0x0000000413007c0c */ /* 0x000fda0008706670 */
[----:B------:R-:W-:Y:S05]  /*0830*/  @P0 EXIT ;  /* 0x000000000000094d */ /* 0x000fea0003800000 */
[----:B------:R-:W0:Y:S01]  /*0840*/  LDC.64 R2, c[0x0][0x390] ;  /* 0x0000e400ff027b82 */ /* 0x000e220000000a00 */
[----:B------:R-:W-:-:S04]  /*0850*/  IMAD R19, R19, UR5, R18 ;  /* 0x0000000513137c24 */ /* 0x000fc8000f8e0212 */
[----:B0-----:R-:W-:-:S05]  /*0860*/  IMAD.WIDE R2, R19, 0x4, R2 ;  /* 0x0000000413027825 */ /* 0x001fca00078e0202 */
[----:B------:R-:W-:Y:S01]  /*0870*/  STG.E desc[UR8][R2.64], R23 ;  /* 0x0000001702007986 */ /* 0x000fe2000c101908 */
[----:B------:R-:W-:Y:S05]  /*0880*/  EXIT ;  /* 0x000000000000794d */ /* 0x000fea0003800000 */
.L_x_2:
[----:B------:R-:W-:-:S00]  /*0890*/  BRA `(.L_x_2) ;  /* 0xfffffffc00fc7947 */ /* 0x000fc0000383ffff */
[----:B------:R-:W-:-:S00]  /*08a0*/  NOP ;  /* 0x0000000000007918 */ /* 0x000fc00000000000 */
        /* <DEDUP_REMOVED lines=13> */
.L_x_8:


//--------------------- .text._Z17gemm_naive_kernelPKfS0_Pfiii --------------------------
	.section	.text._Z17gemm_naive_kernelPKfS0_Pfiii,"ax",@progbits
	.align	128
        .global         _Z17gemm_naive_kernelPKfS0_Pfiii
        .type           _Z17gemm_naive_kernelPKfS0_Pfiii,@function
        .size           _Z17gemm_naive_kernelPKfS0_Pfiii,(.L_x_9 - _Z17gemm_naive_kernelPKfS0_Pfiii)
        .other          _Z17gemm_naive_kernelPKfS0_Pfiii,@"STO_CUDA_ENTRY STV_DEFAULT"
_Z17gemm_naive_kernelPKfS0_Pfiii:
.text._Z17gemm_naive_kernelPKfS0_Pfiii:
[----:B------:R-:W-:Y:S01]  /*0000*/  LDC R1, c[0x0][0x37c] ;  /* 0x0000df00ff017b82 */ /* 0x000fe20000000800 */
[----:B------:R-:W0:Y:S07]  /*0010*/  S2R R5, SR_TID.X ;  /* 0x0000000000057919 */ /* 0x000e2e0000002100 */
[----:B------:R-:W1:Y:S01]  /*0020*/  LDC R19, c[0x0][0x364] ;  /* 0x0000d900ff137b82 */ /* 0x000e620000000800 */
[----:B------:R-:W1:Y:S07]  /*0030*/  S2R R4, SR_TID.Y ;  /* 0x0000000000047919 */ /* 0x000e6e0000002200 */
[----:B------:R-:W0:Y:S08]  /*0040*/  S2UR UR5, SR_CTAID.X ;  /* 0x00000000000579c3 */ /* 0x000e300000002500 */
[----:B------:R-:W0:Y:S08]  /*0050*/  LDC R0, c[0x0][0x360] ;  /* 0x0000d800ff007b82 */ /* 0x000e300000000800 */
[----:B------:R-:W1:Y:S08]  /*0060*/  S2UR UR4, SR_CTAID.Y ;  /* 0x00000000000479c3 */ /* 0x000e700000002600 */
[----:B------:R-:W2:Y:S01]  /*0070*/  LDC.64 R2, c[0x0][0x398] ;  /* 0x0000e600ff027b82 */ /* 0x000ea20000000a00 */
[----:B0-----:R-:W-:-:S02]  /*0080*/  IMAD R0, R0, UR5, R5 ;  /* 0x0000000500007c24 */ /* 0x001fc4000f8e0205 */
[----:B-1----:R-:W-:-:S03]  /*0090*/  IMAD R19, R19, UR4, R4 ;  /* 0x0000000413137c24 */ /* 0x002fc6000f8e0204 */
[----:B--2---:R-:W-:-:S04]  /*00a0*/  ISETP.GE.AND P0, PT, R0, R3, PT ;  /* 0x000000030000720c */ /* 0x004fc80003f06270 */
[----:B------:R-:W-:-:S13]  /*00b0*/  ISETP.GE.OR P0, PT, R19, R2, P0 ;  /* 0x000000021300720c */ /* 0x000fda0000706670 */
[----:B------:R-:W-:Y:S05]  /*00c0*/  @P0 EXIT ;  /* 0x000000000000094d */ /* 0x000fea0003800000 */
[----:B------:R-:W0:Y:S01]  /*00d0*/  LDC R2, c[0x0][0x3a0] ;  /* 0x0000e800ff027b82 */ /* 0x000e220000000800 */
[----:B------:R-:W1:Y:S01]  /*00e0*/  LDCU.64 UR4, c[0x0][0x358] ;  /* 0x00006b00ff0477ac */ /* 0x000e620008000a00 */
[----:B------:R-:W-:Y:S01]  /*00f0*/  HFMA2 R24, -RZ, RZ, 0, 0 ;  /* 0x00000000ff187431 */ /* 0x000fe200000001ff */
[----:B0-----:R-:W-:-:S13]  /*0100*/  ISETP.GE.AND P0, PT, R2, 0x1, PT ;  /* 0x000000010200780c */ /* 0x001fda0003f06270 */
[----:B-1----:R-:W-:Y:S05]  /*0110*/  @!P0 BRA `(.L_x_3) ;  /* 0x0000000400e08947 */ /* 0x002fea0003800000 */
[C---:B------:R-:W-:Y:S01]  /*0120*/  ISETP.GE.U32.AND P1, PT, R2.reuse, 0x8, PT ;  /* 0x000000080200780c */ /* 0x040fe20003f26070 */
[----:B------:R-:W-:Y:S01]  /*0130*/  IMAD R20, R19, R2, RZ ;  /* 0x0000000213147224 */ /* 0x000fe200078e02ff */
[----:B------:R-:W-:Y:S02]  /*0140*/  LOP3.LUT R27, R2, 0x7, RZ, 0xc0, !PT ;  /* 0x00000007021b7812 */ /* 0x000fe400078ec0ff */
[----:B------:R-:W-:Y:S02]  /*0150*/  MOV R24, RZ ;  /* 0x000000ff00187202 */ /* 0x000fe40000000f00 */
[----:B------:R-:W-:Y:S02]  /*0160*/  ISETP.NE.AND P0, PT, R27, RZ, PT ;  /* 0x000000ff1b00720c */ /* 0x000fe40003f05270 */
[----:B------:R-:W-:-:S05]  /*0170*/  MOV R21, RZ ;  /* 0x000000ff00157202 */ /* 0x000fca0000000f00 */
[----:B------:R-:W-:Y:S06]  /*0180*/  @!P1 BRA `(.L_x_4) ;  /* 0x0000000000c49947 */ /* 0x000fec0003800000 */
[----:B------:R-:W0:Y:S01]  /*0190*/  LDC.64 R4, c[0x0][0x380] ;  /* 0x0000e000ff047b82 */ /* 0x000e220000000a00 */
[----:B------:R-:W-:Y:S02]  /*01a0*/  LOP3.LUT R21, R2, 0x7ffffff8, RZ, 0xc0, !PT ;  /* 0x7ffffff802157812 */ /* 0x000fe400078ec0ff */
[----:B------:R-:W-:Y:S02]  /*01b0*/  MOV R24, RZ ;  /* 0x000000ff00187202 */ /* 0x000fe40000000f00 */
[----:B------:R-:W-:Y:S02]  /*01c0*/  MOV R18, R0 ;  /* 0x0000000000127202 */ /* 0x000fe40000000f00 */
[----:B------:R-:W-:Y:S01]  /*01d0*/  IADD3 R22, PT, PT, -R21, RZ, RZ ;  /* 0x000000ff15167210 */ /* 0x000fe20007ffe1ff */
[----:B0-----:R-:W-:-:S03]  /*01e0*/  IMAD.WIDE.U32 R4, R20, 0x4, R4 ;  /* 0x0000000414047825 */ /* 0x001fc600078e0004 */
[----:B------:R-:W-:-:S04]  /*01f0*/  IADD3 R6, P1, PT, R4, 0x10, RZ ;  /* 0x0000001004067810 */ /* 0x000fc80007f3e0ff */
[----:B------:R-:W-:-:S09]  /*0200*/  IADD3.X R7, PT, PT, RZ, R5, RZ, P1, !PT ;  /* 0x00000005ff077210 */ /* 0x000fd20000ffe4ff */
.L_x_5:
[----:B------:R-:W0:Y:S01]  /*0210*/  LDC.64 R16, c[0x0][0x388] ;  /* 0x0000e200ff107b82 */ /* 0x000e220000000a00 */
[----:B------:R-:W-:Y:S02]  /*0220*/  MOV R4, R6 ;  /* 0x0000000600047202 */ /* 0x000fe40000000f00 */
[----:B------:R-:W-:-:S05]  /*0230*/  MOV R5, R7 ;  /* 0x0000000700057202 */ /* 0x000fca0000000f00 */
[----:B------:R-:W2:Y:S04]  /*0240*/  LDG.E.CONSTANT R25, desc[UR4][R4.64+-0x10] ;  /* 0xfffff00404197981 */ /* 0x000ea8000c1e9900 */
[----:B------:R-:W3:Y:S04]  /*0250*/  LDG.E.CONSTANT R23, desc[UR4][R4.64+-0xc] ;  /* 0xfffff40404177981 */ /* 0x000ee8000c1e9900 */
[----:B------:R-:W4:Y:S04]  /*0260*/  LDG.E.CONSTANT R29, desc[UR4][R4.64+-0x8] ;  /* 0xfffff804041d7981 */ /* 0x000f28000c1e9900 */
[----:B------:R-:W5:Y:S01]  /*0270*/  LDG.E.CONSTANT R28, desc[UR4][R4.64+-0x4] ;  /* 0xfffffc04041c7981 */ /* 0x000f62000c1e9900 */
[----:B0-----:R-:W-:-:S05]  /*0280*/  IMAD.WIDE R16, R18, 0x4, R16 ;  /* 0x0000000412107825 */ /* 0x001fca00078e0210 */
[----:B------:R0:W2:Y:S01]  /*0290*/  LDG.E.CONSTANT R26, desc[UR4][R16.64] ;  /* 0x00000004101a7981 */ /* 0x0000a2000c1e9900 */
[----:B------:R-:W-:-:S04]  /*02a0*/  IMAD.WIDE R14, R3, 0x4, R16 ;  /* 0x00000004030e7825 */ /* 0x000fc800078e0210 */
[C---:B------:R-:W-:Y:S02]  /*02b0*/  IMAD.WIDE R6, R3.reuse, 0x4, R14 ;  /* 0x0000000403067825 */ /* 0x040fe400078e020e */
[----:B------:R-:W3:Y:S02]  /*02c0*/  LDG.E.CONSTANT R14, desc[UR4][R14.64] ;  /* 0x000000040e0e7981 */ /* 0x000ee4000c1e9900 */
[C---:B------:R-:W-:Y:S02]  /*02d0*/  IMAD.WIDE R10, R3.reuse, 0x4, R6 ;  /* 0x00000004030a7825 */ /* 0x040fe400078e0206 */
[----:B------:R-:W4:Y:S02]  /*02e0*/  LDG.E.CONSTANT R6, desc[UR4][R6.64] ;  /* 0x0000000406067981 */ /* 0x000f24000c1e9900 */
[C---:B------:R-:W-:Y:S02]  /*02f0*/  IMAD.WIDE R8, R3.reuse, 0x4, R10 ;  /* 0x0000000403087825 */ /* 0x040fe400078e020a */
[----:B------:R-:W5:Y:S02]  /*0300*/  LDG.E.CONSTANT R10, desc[UR4][R10.64] ;  /* 0x000000040a0a7981 */ /* 0x000f64000c1e9900 */
[----:B------:R-:W-:-:S02]  /*0310*/  IMAD.WIDE R12, R3, 0x4, R8 ;  /* 0x00000004030c7825 */ /* 0x000fc400078e0208 */
[----:B------:R-:W5:Y:S04]  /*0320*/  LDG.E.CONSTANT R7, desc[UR4][R4.64] ;  /* 0x0000000404077981 */ /* 0x000f68000c1e9900 */
[----:B------:R-:W5:Y:S01]  /*0330*/  LDG.E.CONSTANT R8, desc[UR4][R8.64] ;  /* 0x0000000408087981 */ /* 0x000f62000c1e9900 */
[----:B0-----:R-:W-:-:S03]  /*0340*/  IMAD.WIDE R16, R3, 0x4, R12 ;  /* 0x0000000403107825 */ /* 0x001fc600078e020c */
[----:B------:R-:W5:Y:S04]  /*0350*/  LDG.E.CONSTANT R12, desc[UR4][R12.64] ;  /* 0x000000040c0c7981 */ /* 0x000f68000c1e9900 */
[----:B------:R-:W5:Y:S04]  /*0360*/  LDG.E.CONSTANT R15, desc[UR4][R16.64] ;  /* 0x00000004100f7981 */ /* 0x000f68000c1e9900 */
[----:B------:R-:W5:Y:S04]  /*0370*/  LDG.E.CONSTANT R9, desc[UR4][R4.64+0x4] ;  /* 0x0000040404097981 */ /* 0x000f68000c1e9900 */
[----:B------:R-:W5:Y:S01]  /*0380*/  LDG.E.CONSTANT R11, desc[UR4][R4.64+0xc] ;  /* 0x00000c04040b7981 */ /* 0x000f62000c1e9900 */
[----:B--2---:R-:W-:Y:S01]  /*0390*/  FFMA R26, R25, R26, R24 ;  /* 0x0000001a191a7223 */ /* 0x004fe20000000018 */
[----:B------:R-:W-:-:S02]  /*03a0*/  IMAD.WIDE R24, R3, 0x4, R16 ;  /* 0x0000000403187825 */ /* 0x000fc400078e0210 */
[----:B------:R-:W2:Y:S04]  /*03b0*/  LDG.E.CONSTANT R16, desc[UR4][R4.64+0x8] ;  /* 0x0000080404107981 */ /* 0x000ea8000c1e9900 */
[----:B------:R-:W2:Y:S01]  /*03c0*/  LDG.E.CONSTANT R24, desc[UR4][R24.64] ;  /* 0x0000000418187981 */ /* 0x000ea2000c1e9900 */
[----:B---3--:R-:W-:Y:S01]  /*03d0*/  FFMA R14, R23, R14, R26 ;  /* 0x0000000e170e7223 */ /* 0x008fe2000000001a */
[----:B------:R-:W-:-:S03]  /*03e0*/  IADD3 R22, PT, PT, R22, 0x8, RZ ;  /* 0x0000000816167810 */ /* 0x000fc60007ffe0ff */
[----:B----4-:R-:W-:Y:S01]  /*03f0*/  FFMA R29, R29, R6, R14 ;  /* 0x000000061d1d7223 */ /* 0x010fe2000000000e */
[----:B------:R-:W-:-:S03]  /*0400*/  ISETP.NE.AND P1, PT, R22, RZ, PT ;  /* 0x000000ff1600720c */ /* 0x000fc60003f25270 */
[----:B-----5:R-:W-:Y:S01]  /*0410*/  FFMA R10, R28, R10, R29 ;  /* 0x0000000a1c0a7223 */ /* 0x020fe2000000001d */
[----:B------:R-:W-:-:S03]  /*0420*/  IADD3 R6, P2, PT, R4, 0x20, RZ ;  /* 0x0000002004067810 */ /* 0x000fc60007f5e0ff */
[----:B------:R-:W-:Y:S01]  /*0430*/  FFMA R8, R7, R8, R10 ;  /* 0x0000000807087223 */ /* 0x000fe2000000000a */
[----:B------:R-:W-:Y:S02]  /*0440*/  IADD3.X R7, PT, PT, RZ, R5, RZ, P2, !PT ;  /* 0x00000005ff077210 */ /* 0x000fe400017fe4ff */
[----:B------:R-:W-:Y:S01]  /*0450*/  LEA R18, R3, R18, 0x3 ;  /* 0x0000001203127211 */ /* 0x000fe200078e18ff */
[----:B------:R-:W-:-:S04]  /*0460*/  FFMA R9, R9, R12, R8 ;  /* 0x0000000c09097223 */ /* 0x000fc80000000008 */
[----:B--2---:R-:W-:-:S04]  /*0470*/  FFMA R16, R16, R15, R9 ;  /* 0x0000000f10107223 */ /* 0x004fc80000000009 */
[----:B------:R-:W-:Y:S01]  /*0480*/  FFMA R24, R11, R24, R16 ;  /* 0x000000180b187223 */ /* 0x000fe20000000010 */
[----:B------:R-:W-:Y:S06]  /*0490*/  @P1 BRA `(.L_x_5) ;  /* 0xfffffffc005c1947 */ /* 0x000fec000383ffff */
.L_x_4:
[----:B------:R-:W-:Y:S05]  /*04a0*/  @!P0 BRA `(.L_x_3) ;  /* 0x0000000000fc8947 */ /* 0x000fea0003800000 */
[----:B------:R-:W-:Y:S02]  /*04b0*/  ISETP.GE.U32.AND P1, PT, R27, 0x4, PT ;  /* 0x000000041b00780c */ /* 0x000fe40003f26070 */
[----:B------:R-:W-:-:S04]  /*04c0*/  LOP3.LUT R16, R2, 0x3, RZ, 0xc0, !PT ;  /* 0x0000000302107812 */ /* 0x000fc800078ec0ff */
[----:B------:R-:W-:-:S07]  /*04d0*/  ISETP.NE.AND P0, PT, R16, RZ, PT ;  /* 0x000000ff1000720c */ /* 0x000fce0003f05270 */
[----:B------:R-:W-:Y:S06]  /*04e0*/  @!P1 BRA `(.L_x_6) ;  /* 0x00000000006c9947 */ /* 0x000fec0003800000 */
[----:B------:R-:W0:Y:S01]  /*04f0*/  LDC.64 R6, c[0x0][0x388] ;  /* 0x0000e200ff067b82 */ /* 0x000e220000000a00 */
[----:B------:R-:W1:Y:S01]  /*0500*/  LDCU.64 UR6, c[0x0][0x380] ;  /* 0x00007000ff0677ac */ /* 0x000e620008000a00 */
[----:B------:R-:W-:Y:S01]  /*0510*/  IMAD R9, R21, R3, R0 ;  /* 0x0000000315097224 */ /* 0x000fe200078e0200 */
[CC--:B------:R-:W-:Y:S02]  /*0520*/  IADD3 R5, PT, PT, R20.reuse, R21.reuse, RZ ;  /* 0x0000001514057210 */ /* 0x0c0fe40007ffe0ff */
[----:B------:R-:W-:-:S03]  /*0530*/  IADD3 R10, P1, PT, R20, R21, RZ ;  /* 0x00000015140a7210 */ /* 0x000fc60007f3e0ff */
[----:B------:R-:W2:Y:S01]  /*0540*/  LDC.64 R14, c[0x0][0x380] ;  /* 0x0000e000ff0e7b82 */ /* 0x000ea20000000a00 */
[----:B0-----:R-:W-:-:S04]  /*0550*/  IMAD.WIDE R6, R9, 0x4, R6 ;  /* 0x0000000409067825 */ /* 0x001fc800078e0206 */
[----:B------:R-:W-:Y:S02]  /*0560*/  IMAD.WIDE R8, R3, 0x4, R6 ;  /* 0x0000000403087825 */ /* 0x000fe400078e0206 */
[----:B------:R-:W3:Y:S02]  /*0570*/  LDG.E.CONSTANT R6, desc[UR4][R6.64] ;  /* 0x0000000406067981 */ /* 0x000ee4000c1e9900 */
[----:B--2---:R-:W-:Y:S01]  /*0580*/  IMAD.WIDE.U32 R14, R5, 0x4, R14 ;  /* 0x00000004050e7825 */ /* 0x004fe200078e000e */
[----:B------:R-:W-:Y:S02]  /*0590*/  IADD3.X R5, PT, PT, RZ, RZ, RZ, P1, !PT ;  /* 0x000000ffff057210 */ /* 0x000fe40000ffe4ff */
[----:B-1----:R-:W-:-:S03]  /*05a0*/  LEA R4, P1, R10, UR6, 0x2 ;  /* 0x000000060a047c11 */ /* 0x002fc6000f8210ff */
[----:B------:R-:W3:Y:S01]  /*05b0*/  LDG.E.CONSTANT R15, desc[UR4][R14.64] ;  /* 0x000000040e0f7981 */ /* 0x000ee2000c1e9900 */
[----:B------:R-:W-:Y:S01]  /*05c0*/  LEA.HI.X R5, R10, UR7, R5, 0x2, P1 ;  /* 0x000000070a057c11 */ /* 0x000fe200088f1405 */
[C---:B------:R-:W-:Y:S02]  /*05d0*/  IMAD.WIDE R10, R3.reuse, 0x4, R8 ;  /* 0x00000004030a7825 */ /* 0x040fe400078e0208 */
[----:B------:R-:W2:Y:S04]  /*05e0*/  LDG.E.CONSTANT R8, desc[UR4][R8.64] ;  /* 0x0000000408087981 */ /* 0x000ea8000c1e9900 */
[----:B------:R-:W2:Y:S01]  /*05f0*/  LDG.E.CONSTANT R17, desc[UR4][R4.64+0x4] ;  /* 0x0000040404117981 */ /* 0x000ea2000c1e9900 */
[----:B------:R-:W-:-:S03]  /*0600*/  IMAD.WIDE R12, R3, 0x4, R10 ;  /* 0x00000004030c7825 */ /* 0x000fc600078e020a */
[----:B------:R-:W4:Y:S04]  /*0610*/  LDG.E.CONSTANT R22, desc[UR4][R10.64] ;  /* 0x000000040a167981 */ /* 0x000f28000c1e9900 */
[----:B------:R-:W4:Y:S04]  /*0620*/  LDG.E.CONSTANT R18, desc[UR4][R4.64+0x8] ;  /* 0x0000080404127981 */ /* 0x000f28000c1e9900 */
[----:B------:R-:W5:Y:S04]  /*0630*/  LDG.E.CONSTANT R26, desc[UR4][R4.64+0xc] ;  /* 0x00000c04041a7981 */ /* 0x000f68000c1e9900 */
[----:B------:R-:W5:Y:S01]  /*0640*/  LDG.E.CONSTANT R12, desc[UR4][R12.64] ;  /* 0x000000040c0c7981 */ /* 0x000f62000c1e9900 */
[----:B------:R-:W-:Y:S01]  /*0650*/  IADD3 R21, PT, PT, R21, 0x4, RZ ;  /* 0x0000000415157810 */ /* 0x000fe20007ffe0ff */
[----:B---3--:R-:W-:-:S04]  /*0660*/  FFMA R24, R15, R6, R24 ;  /* 0x000000060f187223 */ /* 0x008fc80000000018 */
[----:B--2---:R-:W-:-:S04]  /*0670*/  FFMA R17, R17, R8, R24 ;  /* 0x0000000811117223 */ /* 0x004fc80000000018 */
[----:B----4-:R-:W-:-:S04]  /*0680*/  FFMA R17, R18, R22, R17 ;  /* 0x0000001612117223 */ /* 0x010fc80000000011 */
[----:B-----5:R-:W-:-:S07]  /*0690*/  FFMA R24, R26, R12, R17 ;  /* 0x0000000c1a187223 */ /* 0x020fce0000000011 */
.L_x_6:
[----:B------:R-:W-:Y:S05]  /*06a0*/  @!P0 BRA `(.L_x_3) ;  /* 0x00000000007c8947 */ /* 0x000fea0003800000 */
[----:B------:R-:W-:Y:S01]  /*06b0*/  ISETP.NE.AND P1, PT, R16, 0x1, PT ;  /* 0x000000011000780c */ /* 0x000fe20003f25270 */
[----:B------:R-:W0:Y:S01]  /*06c0*/  LDC.64 R12, c[0x0][0x380] ;  /* 0x0000e000ff0c7b82 */ /* 0x000e220000000a00 */
[----:B------:R-:W-:-:S04]  /*06d0*/  LOP3.LUT R2, R2, 0x1, RZ, 0xc0, !PT ;  /* 0x0000000102027812 */ /* 0x000fc800078ec0ff */
[----:B------:R-:W-:-:S03]  /*06e0*/  ISETP.NE.U32.AND P0, PT, R2, 0x1, PT ;  /* 0x000000010200780c */ /* 0x000fc60003f05070 */
[----:B------:R-:W1:Y:S04]  /*06f0*/  LDC.64 R10, c[0x0][0x388] ;  /* 0x0000e200ff0a7b82 */ /* 0x000e680000000a00 */
[CC--:B------:R-:W-:Y:S02]  /*0700*/  @P1 IADD3 R15, PT, PT, R20.reuse, R21.reuse, RZ ;  /* 0x00000015140f1210 */ /* 0x0c0fe40007ffe0ff */
[----:B------:R-:W-:Y:S02]  /*0710*/  @P1 IADD3 R2, P2, PT, R20, R21, RZ ;  /* 0x0000001514021210 */ /* 0x000fe40007f5e0ff */
[----:B------:R-:W2:Y:S02]  /*0720*/  @P1 LDC.64 R4, c[0x0][0x380] ;  /* 0x0000e000ff041b82 */ /* 0x000ea40000000a00 */
[----:B------:R-:W-:-:S06]  /*0730*/  @P1 IADD3.X R14, PT, PT, RZ, RZ, RZ, P2, !PT ;  /* 0x000000ffff0e1210 */ /* 0x000fcc00017fe4ff */
[----:B------:R-:W3:Y:S01]  /*0740*/  LDC.64 R6, c[0x0][0x380] ;  /* 0x0000e000ff067b82 */ /* 0x000ee20000000a00 */
[----:B0-----:R-:W-:-:S04]  /*0750*/  @P1 IMAD.WIDE.U32 R12, R15, 0x4, R12 ;  /* 0x000000040f0c1825 */ /* 0x001fc800078e000c */
[C---:B------:R-:W-:Y:S01]  /*0760*/  @P1 IMAD R15, R21.reuse, R3, R0 ;  /* 0x00000003150f1224 */ /* 0x040fe200078e0200 */
[----:B------:R-:W-:Y:S01]  /*0770*/  @P1 IADD3 R21, PT, PT, R21, 0x2, RZ ;  /* 0x0000000215151810 */ /* 0x000fe20007ffe0ff */
[----:B------:R-:W4:Y:S01]  /*0780*/  @P1 LDG.E.CONSTANT R13, desc[UR4][R12.64] ;  /* 0x000000040c0d1981 */ /* 0x000f22000c1e9900 */
[----:B------:R-:W0:Y:S01]  /*0790*/  LDC.64 R8, c[0x0][0x388] ;  /* 0x0000e200ff087b82 */ /* 0x000e220000000a00 */
[----:B-1----:R-:W-:Y:S01]  /*07a0*/  @P1 IMAD.WIDE R10, R15, 0x4, R10 ;  /* 0x000000040f0a1825 */ /* 0x002fe200078e020a */
[----:B------:R-:W-:Y:S02]  /*07b0*/  @!P0 IADD3 R17, PT, PT, R20, R21, RZ ;  /* 0x0000001514118210 */ /* 0x000fe40007ffe0ff */
[----:B--2---:R-:W-:Y:S01]  /*07c0*/  @P1 LEA R4, P2, R2, R4, 0x2 ;  /* 0x0000000402041211 */ /* 0x004fe200078410ff */
[----:B------:R-:W-:-:S03]  /*07d0*/  @!P0 IMAD R21, R21, R3, R0 ;  /* 0x0000000315158224 */ /* 0x000fc600078e0200 */
[----:B------:R-:W-:Y:S01]  /*07e0*/  @P1 LEA.HI.X R5, R2, R5, R14, 0x2, P2 ;  /* 0x0000000502051211 */ /* 0x000fe200010f140e */
[----:B------:R-:W-:Y:S01]  /*07f0*/  @P1 IMAD.WIDE R14, R3, 0x4, R10 ;  /* 0x00000004030e1825 */ /* 0x000fe200078e020a */
[----:B------:R-:W4:Y:S03]  /*0800*/  @P1 LDG.E.CONSTANT R2, desc[UR4][R10.64] ;  /* 0x000000040a021981 */ /* 0x000f26000c1e9900 */
[----:B---3--:R-:W-:Y:S01]  /*0810*/  @!P0 IMAD.WIDE.U32 R6, R17, 0x4, R6 ;  /* 0x0000000411068825 */ /* 0x008fe200078e0006 */
[----:B------:R-:W2:Y:S04]  /*0820*/  @P1 LDG.E.CONSTANT R5, desc[UR4][R4.64+0x4] ;  /* 0x0000040404051981 */ /* 0x000ea8000c1e9900 */
[----:B------:R-:W2:Y:S01]  /*0830*/  @P1 LDG.E.CONSTANT R14, desc[UR4][R14.64] ;  /* 0x000000040e0e1981 */ /* 0x000ea2000c1e9900 */
[----:B0-----:R-:W-:-:S03]  /*0840*/  @!P0 IMAD.WIDE R8, R21, 0x4, R8 ;  /* 0x0000000415088825 */ /* 0x001fc600078e0208 */
[----:B------:R-:W3:Y:S04]  /*0850*/  @!P0 LDG.E.CONSTANT R7, desc[UR4][R6.64] ;  /* 0x0000000406078981 */ /* 0x000ee8000c1e9900 */
[----:B------:R-:W3:Y:S01]  /*0860*/  @!P0 LDG.E.CONSTANT R8, desc[UR4][R8.64] ;  /* 0x0000000408088981 */ /* 0x000ee2000c1e9900 */
[----:B----4-:R-:W-:-:S04]  /*0870*/  @P1 FFMA R2, R13, R2, R24 ;  /* 0x000000020d021223 */ /* 0x010fc80000000018 */
[----:B--2---:R-:W-:-:S04]  /*0880*/  @P1 FFMA R24, R5, R14, R2 ;  /* 0x0000000e05181223 */ /* 0x004fc80000000002 */
[----:B---3--:R-:W-:-:S07]  /*0890*/  @!P0 FFMA R24, R7, R8, R24 ;  /* 0x0000000807188223 */ /* 0x008fce0000000018 */
.L_x_3:
[----:B------:R-:W0:Y:S01]  /*08a0*/  LDC.64 R4, c[0x0][0x390] ;  /* 0x0000e400ff047b82 */ /* 0x000e220000000a00 */
[----:B------:R-:W-:-:S04]  /*08b0*/  IMAD R3, R19, R3, R0 ;  /* 0x0000000313037224 */ /* 0x000fc800078e0200 */
[----:B0-----:R-:W-:-:S05]  /*08c0*/  IMAD.WIDE R2, R3, 0x4, R4 ;  /* 0x0000000403027825 */ /* 0x001fca00078e0204 */
[----:B------:R-:W-:Y:S01]  /*08d0*/  STG.E desc[UR4][R2.64], R24 ;  /* 0x0000001802007986 */ /* 0x000fe2000c101904 */
[----:B------:R-:W-:Y:S05]  /*08e0*/  EXIT ;  /* 0x000000000000794d */ /* 0x000fea0003800000 */
.L_x_7:
        /* <DEDUP_REMOVED lines=9> */
.L_x_9:


//--------------------- .nv.shared._Z25gemm_shared_tiling_kernelPKfS0_Pfiii --------------------------
	.section	.nv.shared._Z25gemm_shared_tiling_kernelPKfS0_Pfiii,"aw",@nobits
	.sectionflags	@""
	.align	4
.nv.shared._Z25gemm_shared_tiling_kernelPKfS0_Pfiii:
	.zero		9216


//--------------------- .nv.shared.reserved.0     --------------------------
	.section	.nv.shared.reserved.0,"aw",@nobits
	.weak		__nv_reservedSMEM_offset_0_alias
	.size		__nv_reservedSMEM_offset_0_alias, 0, 64
	.other		__nv_reservedSMEM_offset_0_alias,@"STO_CUDA_RESERVED_SHARED STV_DEFAULT"
__nv_reservedSMEM_offset_0_alias:
	.zero		0
	.zero		64


//--------------------- .nv.constant0._Z25gemm_shared_tiling_kernelPKfS0_Pfiii --------------------------
	.section	.nv.constant0._Z25gemm_shared_tiling_kernelPKfS0_Pfiii,"a",@progbits
	.sectionflags	@""
	.align	4
.nv.constant0._Z25gemm_shared_tiling_kernelPKfS0_Pfiii:
	.zero		932


//--------------------- .nv.constant0._Z17gemm_naive_kernelPKfS0_Pfiii --------------------------
	.section	.nv.constant0._Z17gemm_naive_kernelPKfS0_Pfiii,"a",@progbits
	.sectionflags	@""
	.align	4
.nv.constant0._Z17gemm_naive_kernelPKfS0_Pfiii:
	.zero		932


//--------------------- SYMBOLS --------------------------

	.type		.nv.reservedSmem.offset0,@object
	.size		.nv.reservedSmem.offset0,0x4
	.type		.nv.reservedSmem.cap,@object
	.size		.nv.reservedSmem.cap,0x4
